//
// Generated by NVIDIA NVVM Compiler
//
// Compiler Build ID: CL-36424714
// Cuda compilation tools, release 13.0, V13.0.88
// Based on NVVM 20.0.0
//

.version 9.0
.target sm_100
.address_size 64

	// .globl	_Z3addPiS_S_i
.extern .func  (.param .b32 func_retval0) vprintf
(
	.param .b64 vprintf_param_0,
	.param .b64 vprintf_param_1
)
;
.global .align 1 .b8 $str[26] = {82, 101, 115, 117, 108, 116, 91, 37, 100, 93, 58, 32, 37, 100, 32, 61, 32, 37, 100, 32, 43, 32, 37, 100, 10};

.visible .entry _Z3addPiS_S_i(
	.param .u64 .ptr .align 1 _Z3addPiS_S_i_param_0,
	.param .u64 .ptr .align 1 _Z3addPiS_S_i_param_1,
	.param .u64 .ptr .align 1 _Z3addPiS_S_i_param_2,
	.param .u32 _Z3addPiS_S_i_param_3
)
{
	.local .align 16 .b8 	__local_depot0[16];
	.reg .b64 	%SP;
	.reg .b64 	%SPL;
	.reg .pred 	%p<3>;
	.reg .b32 	%r<18>;
	.reg .b64 	%rd<16>;

	mov.u64 	%SPL, __local_depot0;
	cvta.local.u64 	%SP, %SPL;
	ld.param.u64 	%rd5, [_Z3addPiS_S_i_param_0];
	ld.param.u64 	%rd6, [_Z3addPiS_S_i_param_1];
	ld.param.u64 	%rd7, [_Z3addPiS_S_i_param_2];
	ld.param.u32 	%r6, [_Z3addPiS_S_i_param_3];
	mov.u32 	%r7, %tid.x;
	mov.u32 	%r8, %ctaid.x;
	mov.u32 	%r1, %ntid.x;
	mad.lo.s32 	%r17, %r8, %r1, %r7;
	setp.ge.s32 	%p1, %r17, %r6;
	@%p1 bra 	$L__BB0_3;
	mov.u32 	%r9, %nctaid.x;
	mul.lo.s32 	%r3, %r1, %r9;
	add.u64 	%rd8, %SP, 0;
	add.u64 	%rd1, %SPL, 0;
	cvta.to.global.u64 	%rd2, %rd6;
	cvta.to.global.u64 	%rd3, %rd7;
	cvta.to.global.u64 	%rd4, %rd5;
	mov.u64 	%rd13, $str;
$L__BB0_2:
	mul.wide.s32 	%rd9, %r17, 4;
	add.s64 	%rd10, %rd2, %rd9;
	ld.global.u32 	%r10, [%rd10];
	add.s64 	%rd11, %rd3, %rd9;
	ld.global.u32 	%r11, [%rd11];
	add.s32 	%r12, %r11, %r10;
	add.s64 	%rd12, %rd4, %rd9;
	st.global.u32 	[%rd12], %r12;
	ld.global.u32 	%r13, [%rd10];
	ld.global.u32 	%r14, [%rd11];
	st.local.v4.u32 	[%rd1], {%r17, %r12, %r13, %r14};
	cvta.global.u64 	%rd14, %rd13;
	{ // callseq 0, 0
	.param .b64 param0;
	st.param.b64 	[param0], %rd14;
	.param .b64 param1;
	st.param.b64 	[param1], %rd8;
	.param .b32 retval0;
	call.uni (retval0), 
	vprintf, 
	(
	param0, 
	param1
	);
	ld.param.b32 	%r15, [retval0];
	} // callseq 0
	add.s32 	%r17, %r17, %r3;
	setp.lt.s32 	%p2, %r17, %r6;
	@%p2 bra 	$L__BB0_2;
$L__BB0_3:
	ret;

}


// ===== COMPILED SASS (sm_100) =====

	.target	sm_100

	.elftype	@"ET_EXEC"


//--------------------- .note.nv.tkinfo           --------------------------
	.section	.note.nv.tkinfo,"",@"SHT_NOTE"
	.sectionflags	@"SHF_NOTE_NV_TKINFO"
	.tkinfo
        /*0018*/ 	.word	0x00000002
        /*0030*/ 	.string	""
        /*0030*/ 	.string	"ptxas"
        /*0030*/ 	.string	"Cuda compilation tools, release 13.0, V13.0.88"
        /*0030*/ 	.string	"Build cuda_13.0.r13.0/compiler.36424714_0"
        /*0030*/ 	.string	"-arch sm_100 -m 64 "



//--------------------- .note.nv.cuinfo           --------------------------
	.section	.note.nv.cuinfo,"",@"SHT_NOTE"
	.sectionflags	@"SHF_NOTE_NV_CUINFO"
        /*0018*/ 	.short	0x0002
        /*001a*/ 	.short	0x0064
        /*001c*/ 	.short	0x0082
	.zero		2


//--------------------- .nv.info                  --------------------------
	.section	.nv.info,"",@"SHT_CUDA_INFO"
	.align	4


	//----- nvinfo : EIATTR_REGCOUNT
	.align		4
        /*0000*/ 	.byte	0x04, 0x2f
        /*0002*/ 	.short	(.L_2 - .L_1)
	.align		4
.L_1:
        /*0004*/ 	.word	index@(_Z3addPiS_S_i)
        /*0008*/ 	.word	0x0000001a


	//----- nvinfo : EIATTR_FRAME_SIZE
	.align		4
.L_2:
        /*000c*/ 	.byte	0x04, 0x11
        /*000e*/ 	.short	(.L_4 - .L_3)
	.align		4
.L_3:
        /*0010*/ 	.word	index@(_Z3addPiS_S_i)
        /*0014*/ 	.word	0x00000010


	//----- nvinfo : EIATTR_MIN_STACK_SIZE
	.align		4
.L_4:
        /*0018*/ 	.byte	0x04, 0x12
        /*001a*/ 	.short	(.L_6 - .L_5)
	.align		4
.L_5:
        /*001c*/ 	.word	index@(_Z3addPiS_S_i)
        /*0020*/ 	.word	0x00000010
.L_6:


//--------------------- .nv.compat                --------------------------
	.section	.nv.compat,"",@"SHT_CUDA_COMPAT_INFO"
	.align	4
        /*0000*/ 	.byte	0x02, 0x09, 0x00, 0x00, 0x02, 0x02, 0x01, 0x00, 0x02, 0x05, 0x05, 0x00, 0x03, 0x07, 0x01, 0x01
        /*0010*/ 	.byte	0x02, 0x03, 0x00, 0x00, 0x02, 0x06, 0x01, 0x00, 0x04, 0x0b, 0x08, 0x00, 0x09, 0x00, 0x00, 0x00
        /*0020*/ 	.byte	0x00, 0x00, 0x00, 0x00


//--------------------- .nv.info._Z3addPiS_S_i    --------------------------
	.section	.nv.info._Z3addPiS_S_i,"",@"SHT_CUDA_INFO"
	.sectionflags	@""
	.align	4


	//----- nvinfo : EIATTR_CUDA_API_VERSION
	.align		4
        /*0000*/ 	.byte	0x04, 0x37
        /*0002*/ 	.short	(.L_8 - .L_7)
.L_7:
        /*0004*/ 	.word	0x00000082


	//----- nvinfo : EIATTR_KPARAM_INFO
	.align		4
.L_8:
        /*0008*/ 	.byte	0x04, 0x17
        /*000a*/ 	.short	(.L_10 - .L_9)
.L_9:
        /*000c*/ 	.word	0x00000000
        /*0010*/ 	.short	0x0003
        /*0012*/ 	.short	0x0018
        /*0014*/ 	.byte	0x00, 0xf0, 0x11, 0x00


	//----- nvinfo : EIATTR_KPARAM_INFO
	.align		4
.L_10:
        /*0018*/ 	.byte	0x04, 0x17
        /*001a*/ 	.short	(.L_12 - .L_11)
.L_11:
        /*001c*/ 	.word	0x00000000
        /*0020*/ 	.short	0x0002
        /*0022*/ 	.short	0x0010
        /*0024*/ 	.byte	0x00, 0xf5, 0x21, 0x00


	//----- nvinfo : EIATTR_KPARAM_INFO
	.align		4
.L_12:
        /*0028*/ 	.byte	0x04, 0x17
        /*002a*/ 	.short	(.L_14 - .L_13)
.L_13:
        /*002c*/ 	.word	0x00000000
        /*0030*/ 	.short	0x0001
        /*0032*/ 	.short	0x0008
        /*0034*/ 	.byte	0x00, 0xf5, 0x21, 0x00


	//----- nvinfo : EIATTR_KPARAM_INFO
	.align		4
.L_14:
        /*0038*/ 	.byte	0x04, 0x17
        /*003a*/ 	.short	(.L_16 - .L_15)
.L_15:
        /*003c*/ 	.word	0x00000000
        /*0040*/ 	.short	0x0000
        /*0042*/ 	.short	0x0000
        /*0044*/ 	.byte	0x00, 0xf5, 0x21, 0x00


	//----- nvinfo : EIATTR_SPARSE_MMA_MASK
	.align		4
.L_16:
        /*0048*/ 	.byte	0x03, 0x50
        /*004a*/ 	.short	0x0000


	//----- nvinfo : EIATTR_MAXREG_COUNT
	.align		4
        /*004c*/ 	.byte	0x03, 0x1b
        /*004e*/ 	.short	0x00ff


	//----- nvinfo : EIATTR_EXTERNS
	.align		4
        /*0050*/ 	.byte	0x04, 0x0f
        /*0052*/ 	.short	(.L_18 - .L_17)


	//   ....[0]....
	.align		4
.L_17:
        /*0054*/ 	.word	index@(vprintf)


	//----- nvinfo : EIATTR_MERCURY_ISA_VERSION
	.align		4
.L_18:
        /*0058*/ 	.byte	0x03, 0x5f
        /*005a*/ 	.short	0x0101


	//----- nvinfo : EIATTR_VRC_CTA_INIT_COUNT
	.align		4
        /*005c*/ 	.byte	0x02, 0x4a
	.zero		1
	.zero		1


	//----- nvinfo : EIATTR_SYSCALL_OFFSETS
	.align		4
        /*0060*/ 	.byte	0x04, 0x46
        /*0062*/ 	.short	(.L_20 - .L_19)


	//   ....[0]....
.L_19:
        /*0064*/ 	.word	0x00000290


	//----- nvinfo : EIATTR_EXIT_INSTR_OFFSETS
	.align		4
.L_20:
        /*0068*/ 	.byte	0x04, 0x1c
        /*006a*/ 	.short	(.L_22 - .L_21)


	//   ....[0]....
.L_21:
        /*006c*/ 	.word	0x000000c0


	//   ....[1]....
        /*0070*/ 	.word	0x000002c0


	//----- nvinfo : EIATTR_CRS_STACK_SIZE
	.align		4
.L_22:
        /*0074*/ 	.byte	0x04, 0x1e
        /*0076*/ 	.short	(.L_24 - .L_23)
.L_23:
        /*0078*/ 	.word	0x00000000


	//----- nvinfo : EIATTR_CBANK_PARAM_SIZE
	.align		4
.L_24:
        /*007c*/ 	.byte	0x03, 0x19
        /*007e*/ 	.short	0x001c


	//----- nvinfo : EIATTR_PARAM_CBANK
	.align		4
        /*0080*/ 	.byte	0x04, 0x0a
        /*0082*/ 	.short	(.L_26 - .L_25)
	.align		4
.L_25:
        /*0084*/ 	.word	index@(.nv.constant0._Z3addPiS_S_i)
        /*0088*/ 	.short	0x0380
        /*008a*/ 	.short	0x001c


	//----- nvinfo : EIATTR_SW_WAR
	.align		4
.L_26:
        /*008c*/ 	.byte	0x04, 0x36
        /*008e*/ 	.short	(.L_28 - .L_27)
.L_27:
        /*0090*/ 	.word	0x00000008
.L_28:


//--------------------- .nv.callgraph             --------------------------
	.section	.nv.callgraph,"",@"SHT_CUDA_CALLGRAPH"
	.align	4
	.sectionentsize	8
	.align		4
        /*0000*/ 	.word	0x00000000
	.align		4
        /*0004*/ 	.word	0xffffffff
	.align		4
        /*0008*/ 	.word	index@(_Z3addPiS_S_i)
	.align		4
        /*000c*/ 	.word	index@(vprintf)
	.align		4
        /*0010*/ 	.word	0x00000000
	.align		4
        /*0014*/ 	.word	0xfffffffe
	.align		4
        /*0018*/ 	.word	0x00000000
	.align		4
        /*001c*/ 	.word	0xfffffffd
	.align		4
        /*0020*/ 	.word	0x00000000
	.align		4
        /*0024*/ 	.word	0xfffffffc


//--------------------- .nv.constant4             --------------------------
	.section	.nv.constant4,"a",@progbits
	.align	8
	.align		8
.nv.constant4:
        /*0000*/ 	.dword	vprintf
	.align		8
        /*0008*/ 	.dword	$str


//--------------------- .text._Z3addPiS_S_i       --------------------------
	.section	.text._Z3addPiS_S_i,"ax",@progbits
	.align	128
        .global         _Z3addPiS_S_i
        .type           _Z3addPiS_S_i,@function
        .size           _Z3addPiS_S_i,(.L_x_3 - _Z3addPiS_S_i)
        .other          _Z3addPiS_S_i,@"STO_CUDA_ENTRY STV_DEFAULT"
_Z3addPiS_S_i:
.text._Z3addPiS_S_i:
[----:B------:R-:W0:Y:S01]  /*0000*/  LDC R1, c[0x0][0x37c] ;  /* 0x0000df00ff017b82 */ /* 0x000e220000000800 */
[----:B------:R-:W1:Y:S01]  /*0010*/  S2R R16, SR_TID.X ;  /* 0x0000000000107919 */ /* 0x000e620000002100 */
[----:B------:R-:W2:Y:S06]  /*0020*/  LDCU UR5, c[0x0][0x2fc] ;  /* 0x00005f80ff0577ac */ /* 0x000eac0008000800 */
[----:B------:R-:W1:Y:S01]  /*0030*/  S2UR UR6, SR_CTAID.X ;  /* 0x00000000000679c3 */ /* 0x000e620000002500 */
[----:B0-----:R-:W-:Y:S01]  /*0040*/  VIADD R1, R1, 0xfffffff0 ;  /* 0xfffffff001017836 */ /* 0x001fe20000000000 */
[----:B------:R-:W0:Y:S01]  /*0050*/  LDCU UR7, c[0x0][0x398] ;  /* 0x00007300ff0777ac */ /* 0x000e220008000800 */
[----:B------:R-:W3:Y:S05]  /*0060*/  LDCU UR4, c[0x0][0x2f8] ;  /* 0x00005f00ff0477ac */ /* 0x000eea0008000800 */
[----:B------:R-:W1:Y:S01]  /*0070*/  LDC R23, c[0x0][0x360] ;  /* 0x0000d800ff177b82 */ /* 0x000e620000000800 */
[----:B---3--:R-:W-:-:S05]  /*0080*/  IADD3 R2, P1, PT, R1, UR4, RZ ;  /* 0x0000000401027c10 */ /* 0x008fca000ff3e0ff */
[----:B--2---:R-:W-:Y:S02]  /*0090*/  IMAD.X R22, RZ, RZ, UR5, P1 ;  /* 0x00000005ff167e24 */ /* 0x004fe400088e06ff */
[----:B-1----:R-:W-:-:S05]  /*00a0*/  IMAD R16, R23, UR6, R16 ;  /* 0x0000000617107c24 */ /* 0x002fca000f8e0210 */
[----:B0-----:R-:W-:-:S13]  /*00b0*/  ISETP.GE.AND P0, PT, R16, UR7, PT ;  /* 0x0000000710007c0c */ /* 0x001fda000bf06270 */
[----:B------:R-:W-:Y:S05]  /*00c0*/  @P0 EXIT ;  /* 0x000000000000094d */ /* 0x000fea0003800000 */
[----:B------:R-:W0:Y:S01]  /*00d0*/  LDCU UR4, c[0x0][0x370] ;  /* 0x00006e00ff0477ac */ /* 0x000e220008000800 */
[----:B------:R-:W1:Y:S01]  /*00e0*/  LDCU.64 UR36, c[0x0][0x358] ;  /* 0x00006b00ff2477ac */ /* 0x000e620008000a00 */
[----:B------:R-:W2:Y:S01]  /*00f0*/  LDCU UR38, c[0x0][0x398] ;  /* 0x00007300ff2677ac */ /* 0x000ea20008000800 */
[----:B0-----:R-:W-:-:S07]  /*0100*/  IMAD R23, R23, UR4, RZ ;  /* 0x0000000417177c24 */ /* 0x001fce000f8e02ff */
.L_x_1:
[----:B------:R-:W0:Y:S01]  /*0110*/  LDC.64 R8, c[0x0][0x388] ;  /* 0x0000e200ff087b82 */ /* 0x000e220000000a00 */
[----:B------:R-:W3:Y:S07]  /*0120*/  LDCU.64 UR4, c[0x4][0x8] ;  /* 0x01000100ff0477ac */ /* 0x000eee0008000a00 */
[----:B------:R-:W4:Y:S08]  /*0130*/  LDC.64 R10, c[0x0][0x390] ;  /* 0x0000e400ff0a7b82 */ /* 0x000f300000000a00 */
[----:B------:R-:W5:Y:S01]  /*0140*/  LDC.64 R6, c[0x0][0x380] ;  /* 0x0000e000ff067b82 */ /* 0x000f620000000a00 */
[----:B0-----:R-:W-:-:S05]  /*0150*/  IMAD.WIDE R8, R16, 0x4, R8 ;  /* 0x0000000410087825 */ /* 0x001fca00078e0208 */
[----:B-1----:R-:W2:Y:S01]  /*0160*/  LDG.E R17, desc[UR36][R8.64] ;  /* 0x0000002408117981 */ /* 0x002ea2000c1e1900 */
[----:B----4-:R-:W-:-:S05]  /*0170*/  IMAD.WIDE R10, R16, 0x4, R10 ;  /* 0x00000004100a7825 */ /* 0x010fca00078e020a */
[----:B------:R-:W2:Y:S01]  /*0180*/  LDG.E R0, desc[UR36][R10.64] ;  /* 0x000000240a007981 */ /* 0x000ea2000c1e1900 */
[----:B-----5:R-:W-:Y:S01]  /*0190*/  IMAD.WIDE R6, R16, 0x4, R6 ;  /* 0x0000000410067825 */ /* 0x020fe200078e0206 */
[----:B--2---:R-:W-:-:S05]  /*01a0*/  IADD3 R17, PT, PT, R17, R0, RZ ;  /* 0x0000000011117210 */ /* 0x004fca0007ffe0ff */
[----:B------:R0:W-:Y:S04]  /*01b0*/  STG.E desc[UR36][R6.64], R17 ;  /* 0x0000001106007986 */ /* 0x0001e8000c101924 */
[----:B------:R-:W2:Y:S04]  /*01c0*/  LDG.E R18, desc[UR36][R8.64] ;  /* 0x0000002408127981 */ /* 0x000ea8000c1e1900 */
[----:B------:R-:W2:Y:S01]  /*01d0*/  LDG.E R19, desc[UR36][R10.64] ;  /* 0x000000240a137981 */ /* 0x000ea2000c1e1900 */
[----:B------:R-:W-:-:S04]  /*01e0*/  MOV R0, 0x0 ;  /* 0x0000000000007802 */ /* 0x000fc80000000f00 */
[----:B------:R1:W4:Y:S01]  /*01f0*/  LDC.64 R12, c[0x4][R0] ;  /* 0x01000000000c7b82 */ /* 0x0003220000000a00 */
[----:B---3--:R-:W-:Y:S01]  /*0200*/  MOV R4, UR4 ;  /* 0x0000000400047c02 */ /* 0x008fe20008000f00 */
[----:B------:R-:W-:Y:S01]  /*0210*/  IMAD.U32 R5, RZ, RZ, UR5 ;  /* 0x00000005ff057e24 */ /* 0x000fe2000f8e00ff */
[----:B0-----:R-:W-:Y:S01]  /*0220*/  MOV R6, R2 ;  /* 0x0000000200067202 */ /* 0x001fe20000000f00 */
[----:B------:R-:W-:Y:S01]  /*0230*/  IMAD.MOV.U32 R7, RZ, RZ, R22 ;  /* 0x000000ffff077224 */ /* 0x000fe200078e0016 */
[----:B--2---:R0:W-:Y:S02]  /*0240*/  STL.128 [R1], R16 ;  /* 0x0000001001007387 */ /* 0x0041e40000100c00 */
[----:B0-----:R-:W-:-:S05]  /*0250*/  IMAD.IADD R16, R23, 0x1, R16 ;  /* 0x0000000117107824 */ /* 0x001fca00078e0210 */
[----:B------:R-:W-:-:S04]  /*0260*/  ISETP.GE.AND P0, PT, R16, UR38, PT ;  /* 0x0000002610007c0c */ /* 0x000fc8000bf06270 */
[----:B-1--4-:R-:W-:-:S09]  /*0270*/  P2R R17, PR, RZ, 0x1 ;  /* 0x00000001ff117803 */ /* 0x012fd20000000000 */
[----:B------:R-:W-:-:S07]  /*0280*/  LEPC R20, `(.L_x_0) ;  /* 0x000000001014794e */ /* 0x000fce0000000000 */
[----:B------:R-:W-:Y:S05]  /*0290*/  CALL.ABS.NOINC R12 ;  /* 0x000000000c007343 */ /* 0x000fea0003c00000 */
.L_x_0:
[----:B------:R-:W-:-:S13]  /*02a0*/  ISETP.NE.AND P6, PT, R17, RZ, PT ;  /* 0x000000ff1100720c */ /* 0x000fda0003fc5270 */
[----:B------:R-:W-:Y:S05]  /*02b0*/  @!P6 BRA `(.L_x_1) ;  /* 0xfffffffc0094e947 */ /* 0x000fea000383ffff */
[----:B------:R-:W-:Y:S05]  /*02c0*/  EXIT ;  /* 0x000000000000794d */ /* 0x000fea0003800000 */
.L_x_2:
[----:B------:R-:W-:-:S00]  /*02d0*/  BRA `(.L_x_2) ;  /* 0xfffffffc00fc7947 */ /* 0x000fc0000383ffff */
[----:B------:R-:W-:-:S00]  /*02e0*/  NOP ;  /* 0x0000000000007918 */ /* 0x000fc00000000000 */
        /* <DEDUP_REMOVED lines=9> */
.L_x_3:


//--------------------- .nv.global.init           --------------------------
	.section	.nv.global.init,"aw",@progbits
.nv.global.init:
	.type		$str,@object
	.size		$str,(.L_0 - $str)
$str:
        /*0000*/ 	.byte	0x52, 0x65, 0x73, 0x75, 0x6c, 0x74, 0x5b, 0x25, 0x64, 0x5d, 0x3a, 0x20, 0x25, 0x64, 0x20, 0x3d
        /*0010*/ 	.byte	0x20, 0x25, 0x64, 0x20, 0x2b, 0x20, 0x25, 0x64, 0x0a, 0x00
.L_0:


//--------------------- .nv.shared.reserved.0     --------------------------
	.section	.nv.shared.reserved.0,"aw",@nobits
	.weak		__nv_reservedSMEM_offset_0_alias
	.size		__nv_reservedSMEM_offset_0_alias, 0, 64
	.other		__nv_reservedSMEM_offset_0_alias,@"STO_CUDA_RESERVED_SHARED STV_DEFAULT"
__nv_reservedSMEM_offset_0_alias:
	.zero		0
	.zero		64


//--------------------- .nv.constant0._Z3addPiS_S_i --------------------------
	.section	.nv.constant0._Z3addPiS_S_i,"a",@progbits
	.sectionflags	@""
	.align	4
.nv.constant0._Z3addPiS_S_i:
	.zero		924


//--------------------- SYMBOLS --------------------------

	.type		.nv.reservedSmem.offset0,@object
	.size		.nv.reservedSmem.offset0,0x4
	.type		vprintf,@function
